	.headerflags	@"EF_CUDA_TEXMODE_UNIFIED EF_CUDA_64BIT_ADDRESS EF_CUDA_ACCELERATORS EF_CUDA_SM90 EF_CUDA_VIRTUAL_SM(EF_CUDA_SM90)"
	.elftype	@"ET_EXEC"


//--------------------- .nv.info                  --------------------------
	.section	.nv.info,"",@"SHT_CUDA_INFO"
	.align	4


	//----- nvinfo : EIATTR_REGCOUNT
	.align		4
        /*0000*/ 	.byte	0x04, 0x2f
        /*0002*/ 	.short	(.L_3 - .L_2)
	.align		4
.L_2:
        /*0004*/ 	.word	index@(triton_poi_fused__native_batch_norm_legit_no_training_add_leaky_relu_22)
        /*0008*/ 	.word	0x00000026


	//----- nvinfo : EIATTR_MIN_STACK_SIZE
	.align		4
.L_3:
        /*000c*/ 	.byte	0x04, 0x12
        /*000e*/ 	.short	(.L_5 - .L_4)
	.align		4
.L_4:
        /*0010*/ 	.word	index@(triton_poi_fused__native_batch_norm_legit_no_training_add_leaky_relu_22)
        /*0014*/ 	.word	0x00000000


	//----- nvinfo : EIATTR_FRAME_SIZE
	.align		4
.L_5:
        /*0018*/ 	.byte	0x04, 0x11
        /*001a*/ 	.short	(.L_7 - .L_6)
	.align		4
.L_6:
        /*001c*/ 	.word	index@(triton_poi_fused__native_batch_norm_legit_no_training_add_leaky_relu_22)
        /*0020*/ 	.word	0x00000000


	//----- nvinfo : EIATTR_MIN_STACK_SIZE
	.align		4
.L_7:
        /*0024*/ 	.byte	0x04, 0x12
        /*0026*/ 	.short	(.L_9 - .L_8)
	.align		4
.L_8:
        /*0028*/ 	.word	index@(triton_poi_fused__native_batch_norm_legit_no_training_add_leaky_relu_22)
        /*002c*/ 	.word	0x00000000
.L_9:


//--------------------- .nv.info.triton_poi_fused__native_batch_norm_legit_no_training_add_leaky_relu_22 --------------------------
	.section	.nv.info.triton_poi_fused__native_batch_norm_legit_no_training_add_leaky_relu_22,"",@"SHT_CUDA_INFO"
	.sectionflags	@""
	.align	4


	//----- nvinfo : EIATTR_CUDA_API_VERSION
	.align		4
        /*0000*/ 	.byte	0x04, 0x37
        /*0002*/ 	.short	(.L_11 - .L_10)
.L_10:
        /*0004*/ 	.word	0x0000007c


	//----- nvinfo : EIATTR_KPARAM_INFO
	.align		4
.L_11:
        /*0008*/ 	.byte	0x04, 0x17
        /*000a*/ 	.short	(.L_13 - .L_12)
.L_12:
        /*000c*/ 	.word	0x00000000
        /*0010*/ 	.short	0x0008
        /*0012*/ 	.short	0x003c
        /*0014*/ 	.byte	0x00, 0xf0, 0x11, 0x00


	//----- nvinfo : EIATTR_KPARAM_INFO
	.align		4
.L_13:
        /*0018*/ 	.byte	0x04, 0x17
        /*001a*/ 	.short	(.L_15 - .L_14)
.L_14:
        /*001c*/ 	.word	0x00000000
        /*0020*/ 	.short	0x0007
        /*0022*/ 	.short	0x0038
        /*0024*/ 	.byte	0x00, 0xf0, 0x11, 0x00


	//----- nvinfo : EIATTR_KPARAM_INFO
	.align		4
.L_15:
        /*0028*/ 	.byte	0x04, 0x17
        /*002a*/ 	.short	(.L_17 - .L_16)
.L_16:
        /*002c*/ 	.word	0x00000000
        /*0030*/ 	.short	0x0006
        /*0032*/ 	.short	0x0030
        /*0034*/ 	.byte	0x00, 0xf4, 0x21, 0x00


	//----- nvinfo : EIATTR_KPARAM_INFO
	.align		4
.L_17:
        /*0038*/ 	.byte	0x04, 0x17
        /*003a*/ 	.short	(.L_19 - .L_18)
.L_18:
        /*003c*/ 	.word	0x00000000
        /*0040*/ 	.short	0x0005
        /*0042*/ 	.short	0x0028
        /*0044*/ 	.byte	0x00, 0xf4, 0x21, 0x00


	//----- nvinfo : EIATTR_KPARAM_INFO
	.align		4
.L_19:
        /*0048*/ 	.byte	0x04, 0x17
        /*004a*/ 	.short	(.L_21 - .L_20)
.L_20:
        /*004c*/ 	.word	0x00000000
        /*0050*/ 	.short	0x0004
        /*0052*/ 	.short	0x0020
        /*0054*/ 	.byte	0x00, 0xf4, 0x21, 0x00


	//----- nvinfo : EIATTR_KPARAM_INFO
	.align		4
.L_21:
        /*0058*/ 	.byte	0x04, 0x17
        /*005a*/ 	.short	(.L_23 - .L_22)
.L_22:
        /*005c*/ 	.word	0x00000000
        /*0060*/ 	.short	0x0003
        /*0062*/ 	.short	0x0018
        /*0064*/ 	.byte	0x00, 0xf4, 0x21, 0x00


	//----- nvinfo : EIATTR_KPARAM_INFO
	.align		4
.L_23:
        /*0068*/ 	.byte	0x04, 0x17
        /*006a*/ 	.short	(.L_25 - .L_24)
.L_24:
        /*006c*/ 	.word	0x00000000
        /*0070*/ 	.short	0x0002
        /*0072*/ 	.short	0x0010
        /*0074*/ 	.byte	0x00, 0xf4, 0x21, 0x00


	//----- nvinfo : EIATTR_KPARAM_INFO
	.align		4
.L_25:
        /*0078*/ 	.byte	0x04, 0x17
        /*007a*/ 	.short	(.L_27 - .L_26)
.L_26:
        /*007c*/ 	.word	0x00000000
        /*0080*/ 	.short	0x0001
        /*0082*/ 	.short	0x0008
        /*0084*/ 	.byte	0x00, 0xf4, 0x21, 0x00


	//----- nvinfo : EIATTR_KPARAM_INFO
	.align		4
.L_27:
        /*0088*/ 	.byte	0x04, 0x17
        /*008a*/ 	.short	(.L_29 - .L_28)
.L_28:
        /*008c*/ 	.word	0x00000000
        /*0090*/ 	.short	0x0000
        /*0092*/ 	.short	0x0000
        /*0094*/ 	.byte	0x00, 0xf4, 0x21, 0x00


	//----- nvinfo : EIATTR_SPARSE_MMA_MASK
	.align		4
.L_29:
        /*0098*/ 	.byte	0x03, 0x50
        /*009a*/ 	.short	0x0000


	//----- nvinfo : EIATTR_MAXREG_COUNT
	.align		4
        /*009c*/ 	.byte	0x03, 0x1b
        /*009e*/ 	.short	0x00ff


	//----- nvinfo : EIATTR_EXIT_INSTR_OFFSETS
	.align		4
        /*00a0*/ 	.byte	0x04, 0x1c
        /*00a2*/ 	.short	(.L_31 - .L_30)


	//   ....[0]....
.L_30:
        /*00a4*/ 	.word	0x00000ca0


	//   ....[1]....
        /*00a8*/ 	.word	0x00000cf0


	//----- nvinfo : EIATTR_REQNTID
	.align		4
.L_31:
        /*00ac*/ 	.byte	0x04, 0x10
        /*00ae*/ 	.short	(.L_33 - .L_32)
.L_32:
        /*00b0*/ 	.word	0x00000080
        /*00b4*/ 	.word	0x00000001
        /*00b8*/ 	.word	0x00000001


	//----- nvinfo : EIATTR_CBANK_PARAM_SIZE
	.align		4
.L_33:
        /*00bc*/ 	.byte	0x03, 0x19
        /*00be*/ 	.short	0x0040


	//----- nvinfo : EIATTR_PARAM_CBANK
	.align		4
        /*00c0*/ 	.byte	0x04, 0x0a
        /*00c2*/ 	.short	(.L_35 - .L_34)
	.align		4
.L_34:
        /*00c4*/ 	.word	index@(.nv.constant0.triton_poi_fused__native_batch_norm_legit_no_training_add_leaky_relu_22)
        /*00c8*/ 	.short	0x0210
        /*00ca*/ 	.short	0x0040


	//----- nvinfo : EIATTR_SW_WAR
	.align		4
.L_35:
        /*00cc*/ 	.byte	0x04, 0x36
        /*00ce*/ 	.short	(.L_37 - .L_36)
.L_36:
        /*00d0*/ 	.word	0x00000008
.L_37:


//--------------------- .nv.callgraph             --------------------------
	.section	.nv.callgraph,"",@"SHT_CUDA_CALLGRAPH"
	.align	4
	.sectionentsize	8
	.align		4
        /*0000*/ 	.word	0x00000000
	.align		4
        /*0004*/ 	.word	0xffffffff
	.align		4
        /*0008*/ 	.word	0x00000000
	.align		4
        /*000c*/ 	.word	0xfffffffe
	.align		4
        /*0010*/ 	.word	0x00000000
	.align		4
        /*0014*/ 	.word	0xfffffffd
	.align		4
        /*0018*/ 	.word	0x00000000
	.align		4
        /*001c*/ 	.word	0xfffffffc


//--------------------- .nv.constant4             --------------------------
	.section	.nv.constant4,"a",@progbits
	.align	8
	.align		8
.nv.constant4:
        /*0000*/ 	.dword	_$_str
	.align		8
        /*0008*/ 	.dword	_$_str_$_2


//--------------------- .text.triton_poi_fused__native_batch_norm_legit_no_training_add_leaky_relu_22 --------------------------
	.section	.text.triton_poi_fused__native_batch_norm_legit_no_training_add_leaky_relu_22,"ax",@progbits
	.sectionflags	@"SHF_BARRIERS=1"
	.align	128
        .global         triton_poi_fused__native_batch_norm_legit_no_training_add_leaky_relu_22
        .type           triton_poi_fused__native_batch_norm_legit_no_training_add_leaky_relu_22,@function
        .size           triton_poi_fused__native_batch_norm_legit_no_training_add_leaky_relu_22,(.L_x_1 - triton_poi_fused__native_batch_norm_legit_no_training_add_leaky_relu_22)
        .other          triton_poi_fused__native_batch_norm_legit_no_training_add_leaky_relu_22,@"STO_CUDA_ENTRY STV_DEFAULT"
triton_poi_fused__native_batch_norm_legit_no_training_add_leaky_relu_22:
.text.triton_poi_fused__native_batch_norm_legit_no_training_add_leaky_relu_22:
[----:B------:R-:W0:Y:S02]  /*0000*/  LDC R1, c[0x0][0x28] ;  /* 0x00000a00ff017b82 */ /* 0x000e240000000800 */
[----:B------:R-:W1:Y:S01]  /*0010*/  S2R R0, SR_CTAID.X ;  /* 0x0000000000007919 */ /* 0x000e620000002500 */
[----:B------:R-:W2:Y:S01]  /*0020*/  LDC.64 R6, c[0x0][0x210] ;  /* 0x00008400ff067b82 */ /* 0x000ea20000000a00 */
[----:B------:R-:W-:Y:S02]  /*0030*/  CS2R R28, SRZ ;  /* 0x00000000001c7805 */ /* 0x000fe4000001ff00 */
[----:B------:R-:W-:Y:S01]  /*0040*/  CS2R R30, SRZ ;  /* 0x00000000001e7805 */ /* 0x000fe2000001ff00 */
[----:B------:R-:W3:Y:S01]  /*0050*/  S2R R4, SR_TID.X ;  /* 0x0000000000047919 */ /* 0x000ee20000002100 */
[----:B------:R-:W-:Y:S01]  /*0060*/  ULDC.64 UR6, c[0x0][0x208] ;  /* 0x0000820000067ab9 */ /* 0x000fe20000000a00 */
[----:B------:R-:W4:Y:S02]  /*0070*/  S2R R2, SR_CTAID.Y ;  /* 0x0000000000027919 */ /* 0x000f240000002600 */
[----:B------:R-:W5:Y:S01]  /*0080*/  LDC.64 R10, c[0x0][0x220] ;  /* 0x00008800ff0a7b82 */ /* 0x000f620000000a00 */
[----:B-1----:R-:W-:-:S02]  /*0090*/  IMAD.SHL.U32 R0, R0, 0x20, RZ ;  /* 0x0000002000007824 */ /* 0x002fc400078e00ff */
[----:B---3--:R-:W-:Y:S01]  /*00a0*/  IMAD.SHL.U32 R3, R4, 0x4, RZ ;  /* 0x0000000404037824 */ /* 0x008fe200078e00ff */
[----:B------:R-:W-:-:S04]  /*00b0*/  SHF.R.U32.HI R33, RZ, 0x3, R4 ;  /* 0x00000003ff217819 */ /* 0x000fc80000011604 */
[----:B------:R-:W1:Y:S01]  /*00c0*/  LDC.64 R4, c[0x0][0x218] ;  /* 0x00008600ff047b82 */ /* 0x000e620000000a00 */
[----:B----4-:R-:W-:Y:S01]  /*00d0*/  IMAD.SHL.U32 R2, R2, 0x20, RZ ;  /* 0x0000002002027824 */ /* 0x010fe200078e00ff */
[----:B------:R-:W-:Y:S02]  /*00e0*/  LOP3.LUT R8, R0, 0x1c, R3, 0xf8, !PT ;  /* 0x0000001c00087812 */ /* 0x000fe400078ef803 */
[----:B------:R-:W-:Y:S02]  /*00f0*/  SGXT.U32 R33, R33, 0x4 ;  /* 0x000000042121781a */ /* 0x000fe40000000000 */
[----:B------:R-:W-:Y:S02]  /*0100*/  ISETP.GE.AND P2, PT, R8, 0x200, PT ;  /* 0x000002000800780c */ /* 0x000fe40003f46270 */
[----:B------:R-:W-:Y:S02]  /*0110*/  LOP3.LUT R17, R2, R33, RZ, 0xfc, !PT ;  /* 0x0000002102117212 */ /* 0x000fe400078efcff */
[----:B------:R-:W-:-:S02]  /*0120*/  LOP3.LUT R9, R2, 0x10, R33, 0xfe, !PT ;  /* 0x0000001002097812 */ /* 0x000fc400078efe21 */
[C---:B------:R-:W-:Y:S01]  /*0130*/  ISETP.LT.AND P1, PT, R17.reuse, 0x40, !P2 ;  /* 0x000000401100780c */ /* 0x040fe20005721270 */
[----:B------:R-:W-:Y:S01]  /*0140*/  IMAD R17, R17, 0x200, R8 ;  /* 0x0000020011117824 */ /* 0x000fe200078e0208 */
[----:B------:R-:W-:-:S03]  /*0150*/  LEA R16, R9, R8, 0x9 ;  /* 0x0000000809107211 */ /* 0x000fc600078e48ff */
[----:B--2---:R-:W-:-:S04]  /*0160*/  IMAD.WIDE R14, R17, 0x4, R6 ;  /* 0x00000004110e7825 */ /* 0x004fc800078e0206 */
[----:B-----5:R-:W-:-:S04]  /*0170*/  IMAD.WIDE R10, R8, 0x4, R10 ;  /* 0x00000004080a7825 */ /* 0x020fc800078e020a */
[----:B------:R2:W3:Y:S01]  /*0180*/  @P1 LDG.E.EL.128 R28, desc[UR6][R14.64] ;  /* 0x000000060e1c1981 */ /* 0x0004e2000c2e1d00 */
[----:B-1----:R-:W-:Y:S01]  /*0190*/  IMAD.WIDE R12, R8, 0x4, R4 ;  /* 0x00000004080c7825 */ /* 0x002fe200078e0204 */
[----:B------:R-:W-:Y:S02]  /*01a0*/  CS2R R4, SRZ ;  /* 0x0000000000047805 */ /* 0x000fe4000001ff00 */
[----:B------:R-:W-:Y:S02]  /*01b0*/  ISETP.LT.AND P0, PT, R9, 0x40, !P2 ;  /* 0x000000400900780c */ /* 0x000fe40005701270 */
[----:B------:R-:W-:Y:S02]  /*01c0*/  CS2R R24, SRZ ;  /* 0x0000000000187805 */ /* 0x000fe4000001ff00 */
[----:B------:R-:W-:Y:S02]  /*01d0*/  CS2R R26, SRZ ;  /* 0x00000000001a7805 */ /* 0x000fe4000001ff00 */
[----:B------:R-:W-:-:S02]  /*01e0*/  CS2R R20, SRZ ;  /* 0x0000000000147805 */ /* 0x000fc4000001ff00 */
[----:B------:R-:W-:Y:S01]  /*01f0*/  CS2R R22, SRZ ;  /* 0x0000000000167805 */ /* 0x000fe2000001ff00 */
[----:B--2---:R-:W-:Y:S01]  /*0200*/  IMAD.WIDE R14, R16, 0x4, R6 ;  /* 0x00000004100e7825 */ /* 0x004fe200078e0206 */
[----:B------:R-:W-:Y:S01]  /*0210*/  CS2R R6, SRZ ;  /* 0x0000000000067805 */ /* 0x000fe2000001ff00 */
[----:B------:R1:W3:Y:S04]  /*0220*/  @!P2 LDG.E.EL.128 R24, desc[UR6][R12.64] ;  /* 0x000000060c18a981 */ /* 0x0002e8000c2e1d00 */
[----:B------:R-:W2:Y:S04]  /*0230*/  @P0 LDG.E.EL.128 R20, desc[UR6][R14.64] ;  /* 0x000000060e140981 */ /* 0x000ea8000c2e1d00 */
[----:B------:R-:W4:Y:S02]  /*0240*/  @!P2 LDG.E.EL.128 R4, desc[UR6][R10.64] ;  /* 0x000000060a04a981 */ /* 0x000f24000c2e1d00 */
[----:B----4-:R-:W-:Y:S01]  /*0250*/  FADD R18, R4, 9.9999997473787516356e-06 ;  /* 0x3727c5ac04127421 */ /* 0x010fe20000000000 */
[----:B------:R-:W-:-:S05]  /*0260*/  FADD R6, R6, 9.9999997473787516356e-06 ;  /* 0x3727c5ac06067421 */ /* 0x000fca0000000000 */
[----:B------:R-:W4:Y:S01]  /*0270*/  MUFU.SQRT R18, R18 ;  /* 0x0000001200127308 */ /* 0x000f220000002000 */
[----:B------:R-:W-:-:S07]  /*0280*/  FADD R5, R5, 9.9999997473787516356e-06 ;  /* 0x3727c5ac05057421 */ /* 0x000fce0000000000 */
[----:B------:R-:W5:Y:S01]  /*0290*/  MUFU.SQRT R6, R6 ;  /* 0x0000000600067308 */ /* 0x000f620000002000 */
[----:B------:R-:W-:Y:S01]  /*02a0*/  FADD R7, R7, 9.9999997473787516356e-06 ;  /* 0x3727c5ac07077421 */ /* 0x000fe20000000000 */
[----:B----4-:R-:W-:-:S06]  /*02b0*/  FSETP.GT.AND P5, PT, R18, 8.50705917302346158658e+37, PT ;  /* 0x7e8000001200780b */ /* 0x010fcc0003fa4000 */
[----:B-1----:R-:W1:Y:S01]  /*02c0*/  MUFU.SQRT R13, R5 ;  /* 0x00000005000d7308 */ /* 0x002e620000002000 */
[----:B------:R-:W-:Y:S01]  /*02d0*/  FSETP.GEU.AND P6, PT, R18, 1.175494350822287508e-38, PT ;  /* 0x008000001200780b */ /* 0x000fe20003fce000 */
[----:B------:R-:W-:Y:S01]  /*02e0*/  IMAD.MOV.U32 R4, RZ, RZ, 0x3e800000 ;  /* 0x3e800000ff047424 */ /* 0x000fe200078e00ff */
[----:B-----5:R-:W-:-:S05]  /*02f0*/  FSETP.GT.AND P3, PT, R6, 8.50705917302346158658e+37, PT ;  /* 0x7e8000000600780b */ /* 0x020fca0003f64000 */
[----:B------:R-:W4:Y:S01]  /*0300*/  MUFU.SQRT R7, R7 ;  /* 0x0000000700077308 */ /* 0x000f220000002000 */
[----:B------:R-:W-:Y:S01]  /*0310*/  FSETP.GEU.AND P4, PT, R6, 1.175494350822287508e-38, PT ;  /* 0x008000000600780b */ /* 0x000fe20003f8e000 */
[----:B------:R-:W-:Y:S01]  /*0320*/  @P5 FMUL R18, R18, 0.25 ;  /* 0x3e80000012125820 */ /* 0x000fe20000400000 */
[----:B------:R-:W-:-:S03]  /*0330*/  FSEL R9, R4, 1, P5 ;  /* 0x3f80000004097808 */ /* 0x000fc60002800000 */
[----:B------:R-:W-:Y:S01]  /*0340*/  @!P6 FMUL R18, R18, 16777216 ;  /* 0x4b8000001212e820 */ /* 0x000fe20000400000 */
[----:B-1----:R-:W-:Y:S01]  /*0350*/  FSETP.GT.AND P5, PT, R13, 8.50705917302346158658e+37, PT ;  /* 0x7e8000000d00780b */ /* 0x002fe20003fa4000 */
[----:B------:R-:W-:Y:S01]  /*0360*/  @!P6 FMUL R9, R9, 16777216 ;  /* 0x4b8000000909e820 */ /* 0x000fe20000400000 */
[----:B------:R-:W-:Y:S01]  /*0370*/  FSEL R5, R4, 1, P3 ;  /* 0x3f80000004057808 */ /* 0x000fe20001800000 */
[----:B------:R1:W5:Y:S01]  /*0380*/  MUFU.RCP R10, R18 ;  /* 0x00000012000a7308 */ /* 0x0003620000001000 */
[----:B------:R-:W-:Y:S01]  /*0390*/  @P3 FMUL R6, R6, 0.25 ;  /* 0x3e80000006063820 */ /* 0x000fe20000400000 */
[----:B------:R-:W-:Y:S02]  /*03a0*/  FSETP.GEU.AND P6, PT, R13, 1.175494350822287508e-38, PT ;  /* 0x008000000d00780b */ /* 0x000fe40003fce000 */
[----:B----4-:R-:W-:Y:S01]  /*03b0*/  FSETP.GT.AND P3, PT, R7, 8.50705917302346158658e+37, PT ;  /* 0x7e8000000700780b */ /* 0x010fe20003f64000 */
[----:B------:R-:W-:Y:S01]  /*03c0*/  @!P4 FMUL R6, R6, 16777216 ;  /* 0x4b8000000606c820 */ /* 0x000fe20000400000 */
[----:B------:R-:W-:Y:S01]  /*03d0*/  @!P4 FMUL R5, R5, 16777216 ;  /* 0x4b8000000505c820 */ /* 0x000fe20000400000 */
[----:B------:R-:W-:Y:S01]  /*03e0*/  FSETP.GEU.AND P4, PT, R7, 1.175494350822287508e-38, PT ;  /* 0x008000000700780b */ /* 0x000fe20003f8e000 */
[----:B-1----:R-:W1:Y:S02]  /*03f0*/  LDC.64 R18, c[0x0][0x230] ;  /* 0x00008c00ff127b82 */ /* 0x002e640000000a00 */
[----:B------:R-:W-:-:S05]  /*0400*/  @P5 FMUL R13, R13, 0.25 ;  /* 0x3e8000000d0d5820 */ /* 0x000fca0000400000 */
[----:B------:R-:W-:Y:S01]  /*0410*/  @!P6 FMUL R13, R13, 16777216 ;  /* 0x4b8000000d0de820 */ /* 0x000fe20000400000 */
[----:B-----5:R-:W-:Y:S01]  /*0420*/  FMUL R9, R10, R9 ;  /* 0x000000090a097220 */ /* 0x020fe20000400000 */
[----:B------:R-:W-:Y:S01]  /*0430*/  @P3 FMUL R7, R7, 0.25 ;  /* 0x3e80000007073820 */ /* 0x000fe20000400000 */
[----:B------:R-:W4:Y:S01]  /*0440*/  LDC.64 R10, c[0x0][0x228] ;  /* 0x00008a00ff0a7b82 */ /* 0x000f220000000a00 */
[----:B------:R-:W5:Y:S02]  /*0450*/  MUFU.RCP R6, R6 ;  /* 0x0000000600067308 */ /* 0x000f640000001000 */
[----:B------:R-:W-:Y:S01]  /*0460*/  @!P4 FMUL R7, R7, 16777216 ;  /* 0x4b8000000707c820 */ /* 0x000fe20000400000 */
[C---:B---3--:R-:W-:Y:S01]  /*0470*/  FADD R28, -R24.reuse, R28 ;  /* 0x0000001c181c7221 */ /* 0x048fe20000000100 */
[----:B--2---:R-:W-:-:S04]  /*0480*/  FADD R24, -R24, R20 ;  /* 0x0000001418187221 */ /* 0x004fc80000000100 */
[----:B------:R-:W2:Y:S01]  /*0490*/  MUFU.RCP R13, R13 ;  /* 0x0000000d000d7308 */ /* 0x000ea20000001000 */
[C---:B------:R-:W-:Y:S01]  /*04a0*/  FADD R15, -R26.reuse, R30 ;  /* 0x0000001e1a0f7221 */ /* 0x040fe20000000100 */
[----:B------:R-:W-:Y:S01]  /*04b0*/  FADD R22, -R26, R22 ;  /* 0x000000161a167221 */ /* 0x000fe20000000100 */
[----:B------:R-:W-:-:S05]  /*04c0*/  FSEL R26, R4, 1, P5 ;  /* 0x3f800000041a7808 */ /* 0x000fca0002800000 */
[----:B------:R-:W3:Y:S01]  /*04d0*/  MUFU.RCP R20, R7 ;  /* 0x0000000700147308 */ /* 0x000ee20000001000 */
[C---:B------:R-:W-:Y:S01]  /*04e0*/  FADD R12, -R25.reuse, R21 ;  /* 0x00000015190c7221 */ /* 0x040fe20000000100 */
[----:B------:R-:W-:Y:S01]  /*04f0*/  FSEL R21, R4, 1, P3 ;  /* 0x3f80000004157808 */ /* 0x000fe20001800000 */
[----:B------:R-:W-:Y:S01]  /*0500*/  @!P6 FMUL R26, R26, 16777216 ;  /* 0x4b8000001a1ae820 */ /* 0x000fe20000400000 */
[----:B-----5:R-:W-:Y:S01]  /*0510*/  FMUL R6, R6, R5 ;  /* 0x0000000506067220 */ /* 0x020fe20000400000 */
[----:B------:R-:W-:Y:S02]  /*0520*/  FADD R14, -R25, R29 ;  /* 0x0000001d190e7221 */ /* 0x000fe40000000100 */
[----:B------:R-:W-:Y:S01]  /*0530*/  @!P4 FMUL R21, R21, 16777216 ;  /* 0x4b8000001515c820 */ /* 0x000fe20000400000 */
[----:B--2---:R-:W-:Y:S01]  /*0540*/  FMUL R5, R13, R26 ;  /* 0x0000001a0d057220 */ /* 0x004fe20000400000 */
[C---:B------:R-:W-:Y:S01]  /*0550*/  FMUL R13, R6.reuse, R22 ;  /* 0x00000016060d7220 */ /* 0x040fe20000400000 */
[----:B------:R-:W-:Y:S01]  /*0560*/  FMUL R15, R6, R15 ;  /* 0x0000000f060f7220 */ /* 0x000fe20000400000 */
[----:B------:R-:W-:Y:S01]  /*0570*/  FMUL R25, R9, R24 ;  /* 0x0000001809197220 */ /* 0x000fe20000400000 */
[C---:B------:R-:W-:Y:S01]  /*0580*/  FMUL R12, R5.reuse, R12 ;  /* 0x0000000c050c7220 */ /* 0x040fe20000400000 */
[----:B------:R-:W-:Y:S01]  /*0590*/  FMUL R14, R5, R14 ;  /* 0x0000000e050e7220 */ /* 0x000fe20000400000 */
[----:B---3--:R-:W-:Y:S01]  /*05a0*/  FMUL R20, R20, R21 ;  /* 0x0000001514147220 */ /* 0x008fe20000400000 */
[----:B------:R-:W-:Y:S01]  /*05b0*/  FMUL R21, R9, R28 ;  /* 0x0000001c09157220 */ /* 0x000fe20000400000 */
[----:B----4-:R-:W-:Y:S01]  /*05c0*/  IMAD.WIDE R34, R8, 0x4, R10 ;  /* 0x0000000408227825 */ /* 0x010fe200078e020a */
[----:B------:R-:W-:-:S02]  /*05d0*/  CS2R R4, SRZ ;  /* 0x0000000000047805 */ /* 0x000fc4000001ff00 */
[----:B------:R-:W-:Y:S02]  /*05e0*/  CS2R R6, SRZ ;  /* 0x0000000000067805 */ /* 0x000fe4000001ff00 */
[----:B------:R-:W-:Y:S01]  /*05f0*/  CS2R R10, SRZ ;  /* 0x00000000000a7805 */ /* 0x000fe2000001ff00 */
[----:B-1----:R-:W-:Y:S01]  /*0600*/  IMAD.WIDE R28, R8, 0x4, R18 ;  /* 0x00000004081c7825 */ /* 0x002fe200078e0212 */
[----:B------:R-:W-:Y:S01]  /*0610*/  CS2R R8, SRZ ;  /* 0x0000000000087805 */ /* 0x000fe2000001ff00 */
[----:B------:R-:W1:Y:S01]  /*0620*/  LDC.64 R18, c[0x0][0x238] ;  /* 0x00008e00ff127b82 */ /* 0x000e620000000a00 */
[----:B------:R1:W2:Y:S04]  /*0630*/  @!P2 LDG.E.EL.128 R4, desc[UR6][R34.64] ;  /* 0x000000062204a981 */ /* 0x0002a8000c2e1d00 */
[----:B------:R3:W2:Y:S01]  /*0640*/  @!P2 LDG.E.EL.128 R8, desc[UR6][R28.64] ;  /* 0x000000061c08a981 */ /* 0x0006a2000c2e1d00 */
[----:B-1----:R-:W-:-:S04]  /*0650*/  IMAD.WIDE R34, R17, 0x4, R18 ;  /* 0x0000000411227825 */ /* 0x002fc800078e0212 */
[----:B---3--:R-:W-:Y:S01]  /*0660*/  IMAD.WIDE R28, R16, 0x4, R18 ;  /* 0x00000004101c7825 */ /* 0x008fe200078e0212 */
[----:B------:R-:W-:Y:S02]  /*0670*/  CS2R R16, SRZ ;  /* 0x0000000000107805 */ /* 0x000fe4000001ff00 */
[----:B------:R-:W-:-:S06]  /*0680*/  CS2R R18, SRZ ;  /* 0x0000000000127805 */ /* 0x000fcc000001ff00 */
[----:B------:R1:W3:Y:S01]  /*0690*/  @P0 LDG.E.EL.128 R16, desc[UR6][R28.64] ;  /* 0x000000061c100981 */ /* 0x0002e2000c2e1d00 */
[-CC-:B--2---:R-:W-:Y:S01]  /*06a0*/  FFMA R21, R21, R4.reuse, R8.reuse ;  /* 0x0000000415157223 */ /* 0x184fe20000000008 */
[----:B------:R-:W-:Y:S01]  /*06b0*/  FFMA R25, R25, R4, R8 ;  /* 0x0000000419197223 */ /* 0x000fe20000000008 */
[-CC-:B------:R-:W-:Y:S01]  /*06c0*/  FFMA R4, R14, R5.reuse, R9.reuse ;  /* 0x000000050e047223 */ /* 0x180fe20000000009 */
[----:B------:R-:W-:Y:S01]  /*06d0*/  FFMA R8, R12, R5, R9 ;  /* 0x000000050c087223 */ /* 0x000fe20000000009 */
[-CC-:B------:R-:W-:Y:S01]  /*06e0*/  FFMA R5, R15, R6.reuse, R10.reuse ;  /* 0x000000060f057223 */ /* 0x180fe2000000000a */
[----:B------:R-:W-:Y:S01]  /*06f0*/  FFMA R9, R13, R6, R10 ;  /* 0x000000060d097223 */ /* 0x000fe2000000000a */
[----:B------:R-:W-:Y:S02]  /*0700*/  CS2R R12, SRZ ;  /* 0x00000000000c7805 */ /* 0x000fe4000001ff00 */
[----:B------:R-:W-:-:S06]  /*0710*/  CS2R R14, SRZ ;  /* 0x00000000000e7805 */ /* 0x000fcc000001ff00 */
[----:B------:R-:W2:Y:S01]  /*0720*/  @P1 LDG.E.EL.128 R12, desc[UR6][R34.64] ;  /* 0x00000006220c1981 */ /* 0x000ea2000c2e1d00 */
[----:B------:R-:W4:Y:S01]  /*0730*/  S2R R6, SR_TID.X ;  /* 0x0000000000067919 */ /* 0x000f220000002100 */
[----:B------:R-:W-:Y:S01]  /*0740*/  FADD R31, -R27, R31 ;  /* 0x0000001f1b1f7221 */ /* 0x000fe20000000100 */
[----:B------:R-:W5:Y:S03]  /*0750*/  S2UR UR5, SR_CgaCtaId ;  /* 0x00000000000579c3 */ /* 0x000f660000008800 */
[----:B------:R-:W-:Y:S01]  /*0760*/  FMUL R10, R20, R31 ;  /* 0x0000001f140a7220 */ /* 0x000fe20000400000 */
[----:B------:R-:W-:-:S03]  /*0770*/  FSETP.GT.AND P3, PT, R21, RZ, PT ;  /* 0x000000ff1500720b */ /* 0x000fc60003f64000 */
[----:B------:R-:W-:Y:S01]  /*0780*/  FFMA R10, R10, R7, R11 ;  /* 0x000000070a0a7223 */ /* 0x000fe2000000000b */
[----:B------:R-:W-:Y:S02]  /*0790*/  FSETP.GT.AND P2, PT, R4, RZ, PT ;  /* 0x000000ff0400720b */ /* 0x000fe40003f44000 */
[----:B------:R-:W-:Y:S01]  /*07a0*/  FSETP.GT.AND P1, PT, R5, RZ, PT ;  /* 0x000000ff0500720b */ /* 0x000fe20003f24000 */
[----:B------:R-:W-:Y:S01]  /*07b0*/  FADD R23, -R27, R23 ;  /* 0x000000171b177221 */ /* 0x000fe20000000100 */
[----:B------:R-:W-:-:S03]  /*07c0*/  FSETP.GT.AND P0, PT, R10, RZ, PT ;  /* 0x000000ff0a00720b */ /* 0x000fc60003f04000 */
[----:B------:R-:W-:Y:S02]  /*07d0*/  FMUL R20, R20, R23 ;  /* 0x0000001714147220 */ /* 0x000fe40000400000 */
[----:B------:R-:W-:Y:S02]  /*07e0*/  @!P3 FMUL R21, R21, 0.10000000149011611938 ;  /* 0x3dcccccd1515b820 */ /* 0x000fe40000400000 */
[----:B------:R-:W-:Y:S01]  /*07f0*/  FFMA R20, R20, R7, R11 ;  /* 0x0000000714147223 */ /* 0x000fe2000000000b */
[----:B------:R-:W-:Y:S01]  /*0800*/  FSETP.GT.AND P3, PT, R25, RZ, PT ;  /* 0x000000ff1900720b */ /* 0x000fe20003f64000 */
[----:B------:R-:W-:Y:S01]  /*0810*/  @!P2 FMUL R4, R4, 0.10000000149011611938 ;  /* 0x3dcccccd0404a820 */ /* 0x000fe20000400000 */
[----:B------:R-:W-:Y:S01]  /*0820*/  FSETP.GT.AND P2, PT, R8, RZ, PT ;  /* 0x000000ff0800720b */ /* 0x000fe20003f44000 */
[----:B------:R-:W-:Y:S01]  /*0830*/  @!P1 FMUL R5, R5, 0.10000000149011611938 ;  /* 0x3dcccccd05059820 */ /* 0x000fe20000400000 */
[----:B------:R-:W-:Y:S01]  /*0840*/  FSETP.GT.AND P1, PT, R9, RZ, PT ;  /* 0x000000ff0900720b */ /* 0x000fe20003f24000 */
[----:B----4-:R-:W-:-:S02]  /*0850*/  IMAD.SHL.U32 R22, R6, 0x80, RZ ;  /* 0x0000008006167824 */ /* 0x010fc400078e00ff */
[----:B------:R-:W-:Y:S01]  /*0860*/  @!P0 FMUL R10, R10, 0.10000000149011611938 ;  /* 0x3dcccccd0a0a8820 */ /* 0x000fe20000400000 */
[----:B------:R-:W-:Y:S02]  /*0870*/  FSETP.GT.AND P0, PT, R20, RZ, PT ;  /* 0x000000ff1400720b */ /* 0x000fe40003f04000 */
[----:B------:R-:W-:Y:S01]  /*0880*/  LOP3.LUT R22, R22, 0x380, RZ, 0xc0, !PT ;  /* 0x0000038016167812 */ /* 0x000fe200078ec0ff */
[----:B------:R-:W-:-:S03]  /*0890*/  UMOV UR4, 0x400 ;  /* 0x0000040000047882 */ /* 0x000fc60000000000 */
[----:B------:R-:W-:Y:S01]  /*08a0*/  SHF.R.U32.HI R23, RZ, 0x3, R22 ;  /* 0x00000003ff177819 */ /* 0x000fe20000011616 */
[----:B-----5:R-:W-:Y:S01]  /*08b0*/  UPRMT UR4, UR5, 0x654, UR4 ;  /* 0x0000065405047896 */ /* 0x020fe20008000004 */
[C---:B------:R-:W-:Y:S02]  /*08c0*/  LOP3.LUT R11, R22.reuse, R33, RZ, 0xfc, !PT ;  /* 0x00000021160b7212 */ /* 0x040fe400078efcff */
[C---:B------:R-:W-:Y:S02]  /*08d0*/  LOP3.LUT R24, R22.reuse, 0x20, RZ, 0xfc, !PT ;  /* 0x0000002016187812 */ /* 0x040fe400078efcff */
[C---:B------:R-:W-:Y:S02]  /*08e0*/  LOP3.LUT R26, R22.reuse, 0x40, RZ, 0xfc, !PT ;  /* 0x00000040161a7812 */ /* 0x040fe400078efcff */
[----:B-1----:R-:W-:Y:S02]  /*08f0*/  LOP3.LUT R28, R22, 0x60, RZ, 0xfc, !PT ;  /* 0x00000060161c7812 */ /* 0x002fe400078efcff */
[----:B------:R-:W-:-:S02]  /*0900*/  LOP3.LUT R23, R23, R22, R33, 0xfe, !PT ;  /* 0x0000001617177212 */ /* 0x000fc400078efe21 */
[-C--:B------:R-:W-:Y:S02]  /*0910*/  LEA.HI R22, R24, R11.reuse, RZ, 0x1d ;  /* 0x0000000b18167211 */ /* 0x080fe400078fe8ff */
[-C--:B------:R-:W-:Y:S01]  /*0920*/  LEA.HI R7, R26, R11.reuse, RZ, 0x1d ;  /* 0x0000000b1a077211 */ /* 0x080fe200078fe8ff */
[----:B------:R-:W-:Y:S01]  /*0930*/  @!P3 FMUL R25, R25, 0.10000000149011611938 ;  /* 0x3dcccccd1919b820 */ /* 0x000fe20000400000 */
[----:B------:R-:W-:Y:S01]  /*0940*/  LEA.HI R11, R28, R11, RZ, 0x1d ;  /* 0x0000000b1c0b7211 */ /* 0x000fe200078fe8ff */
[----:B------:R-:W-:Y:S01]  /*0950*/  @!P2 FMUL R8, R8, 0.10000000149011611938 ;  /* 0x3dcccccd0808a820 */ /* 0x000fe20000400000 */
[----:B------:R-:W-:Y:S01]  /*0960*/  LEA R22, R22, UR4, 0x2 ;  /* 0x0000000416167c11 */ /* 0x000fe2000f8e10ff */
[----:B------:R-:W-:Y:S01]  /*0970*/  @!P1 FMUL R9, R9, 0.10000000149011611938 ;  /* 0x3dcccccd09099820 */ /* 0x000fe20000400000 */
[----:B------:R-:W-:Y:S01]  /*0980*/  LEA R24, R11, UR4, 0x2 ;  /* 0x000000040b187c11 */ /* 0x000fe2000f8e10ff */
[----:B------:R-:W-:Y:S01]  /*0990*/  @!P0 FMUL R20, R20, 0.10000000149011611938 ;  /* 0x3dcccccd14148820 */ /* 0x000fe20000400000 */
[----:B---3--:R-:W-:Y:S01]  /*09a0*/  FADD R25, R25, R16 ;  /* 0x0000001019197221 */ /* 0x008fe20000000000 */
[----:B------:R-:W-:Y:S01]  /*09b0*/  FADD R17, R8, R17 ;  /* 0x0000001108117221 */ /* 0x000fe20000000000 */
[----:B------:R-:W-:Y:S01]  /*09c0*/  FADD R18, R9, R18 ;  /* 0x0000001209127221 */ /* 0x000fe20000000000 */
[----:B------:R-:W-:Y:S01]  /*09d0*/  FADD R19, R20, R19 ;  /* 0x0000001314137221 */ /* 0x000fe20000000000 */
[----:B------:R-:W-:-:S02]  /*09e0*/  SHF.R.U32.HI R6, RZ, 0x1, R6 ;  /* 0x00000001ff067819 */ /* 0x000fc40000011606 */
[----:B------:R-:W-:-:S04]  /*09f0*/  LOP3.LUT R8, R2, 0x1c, R3, 0xf8, !PT ;  /* 0x0000001c02087812 */ /* 0x000fc800078ef803 */
[--C-:B------:R-:W-:Y:S02]  /*0a00*/  SHF.R.S32.HI R9, RZ, 0x1f, R8.reuse ;  /* 0x0000001fff097819 */ /* 0x100fe40000011408 */
[----:B------:R-:W-:Y:S02]  /*0a10*/  SHF.R.S32.HI R11, RZ, 0x1f, R8 ;  /* 0x0000001fff0b7819 */ /* 0x000fe40000011408 */
[-C--:B------:R-:W-:Y:S02]  /*0a20*/  LEA.HI R9, R9, R8.reuse, RZ, 0x4 ;  /* 0x0000000809097211 */ /* 0x080fe400078f20ff */
[----:B------:R-:W-:-:S03]  /*0a30*/  LEA.HI R11, R11, R8, RZ, 0x4 ;  /* 0x000000080b0b7211 */ /* 0x000fc600078f20ff */
[----:B------:R-:W-:Y:S01]  /*0a40*/  IMAD.SHL.U32 R9, R9, 0x200, RZ ;  /* 0x0000020009097824 */ /* 0x000fe200078e00ff */
[----:B------:R-:W-:Y:S01]  /*0a50*/  ISETP.GE.AND P0, PT, R8, 0x40, PT ;  /* 0x000000400800780c */ /* 0x000fe20003f06270 */
[----:B--2---:R-:W-:Y:S01]  /*0a60*/  FADD R21, R21, R12 ;  /* 0x0000000c15157221 */ /* 0x004fe20000000000 */
[----:B------:R-:W-:Y:S01]  /*0a70*/  LEA R12, R23, UR4, 0x2 ;  /* 0x00000004170c7c11 */ /* 0x000fe2000f8e10ff */
[----:B------:R-:W-:Y:S01]  /*0a80*/  FADD R23, R4, R13 ;  /* 0x0000000d04177221 */ /* 0x000fe20000000000 */
[----:B------:R-:W-:Y:S01]  /*0a90*/  FADD R14, R5, R14 ;  /* 0x0000000e050e7221 */ /* 0x000fe20000000000 */
[----:B------:R-:W-:Y:S01]  /*0aa0*/  LEA R13, R7, UR4, 0x2 ;  /* 0x00000004070d7c11 */ /* 0x000fe2000f8e10ff */
[----:B------:R-:W-:Y:S01]  /*0ab0*/  FADD R15, R10, R15 ;  /* 0x0000000f0a0f7221 */ /* 0x000fe20000000000 */
[----:B------:R-:W-:Y:S04]  /*0ac0*/  STS [R12], R21 ;  /* 0x000000150c007388 */ /* 0x000fe80000000800 */
[----:B------:R-:W-:Y:S04]  /*0ad0*/  STS [R22+0x80], R23 ;  /* 0x0000801716007388 */ /* 0x000fe80000000800 */
[----:B------:R-:W-:Y:S04]  /*0ae0*/  STS [R13+0x100], R14 ;  /* 0x0001000e0d007388 */ /* 0x000fe80000000800 */
[----:B------:R-:W-:Y:S04]  /*0af0*/  STS [R24+0x180], R15 ;  /* 0x0001800f18007388 */ /* 0x000fe80000000800 */
[----:B------:R-:W-:Y:S04]  /*0b00*/  STS [R12+0x40], R25 ;  /* 0x000040190c007388 */ /* 0x000fe80000000800 */
[----:B------:R-:W-:Y:S04]  /*0b10*/  STS [R22+0xc0], R17 ;  /* 0x0000c01116007388 */ /* 0x000fe80000000800 */
[----:B------:R1:W-:Y:S04]  /*0b20*/  STS [R13+0x140], R18 ;  /* 0x000140120d007388 */ /* 0x0003e80000000800 */
[----:B------:R-:W-:Y:S01]  /*0b30*/  STS [R24+0x1c0], R19 ;  /* 0x0001c01318007388 */ /* 0x000fe20000000800 */
[----:B------:R-:W-:-:S02]  /*0b40*/  LOP3.LUT R5, R6, 0x3c, RZ, 0xc0, !PT ;  /* 0x0000003c06057812 */ /* 0x000fc400078ec0ff */
[----:B------:R-:W-:Y:S02]  /*0b50*/  LOP3.LUT R10, R3, 0x1fc, RZ, 0xc0, !PT ;  /* 0x000001fc030a7812 */ /* 0x000fe400078ec0ff */
[----:B------:R-:W2:Y:S02]  /*0b60*/  LDC.64 R2, c[0x0][0x240] ;  /* 0x00009000ff027b82 */ /* 0x000ea40000000a00 */
[----:B------:R-:W-:-:S04]  /*0b70*/  IADD3 R5, R10, R5, RZ ;  /* 0x000000050a057210 */ /* 0x000fc80007ffe0ff */
[----:B------:R-:W-:Y:S02]  /*0b80*/  LEA R5, R5, UR4, 0x2 ;  /* 0x0000000405057c11 */ /* 0x000fe4000f8e10ff */
[----:B------:R-:W-:Y:S01]  /*0b90*/  BAR.SYNC.DEFER_BLOCKING 0x0 ;  /* 0x0000000000007b1d */ /* 0x000fe20000010000 */
[----:B-1----:R-:W-:-:S05]  /*0ba0*/  LOP3.LUT R13, R11, 0xfffffff0, RZ, 0xc0, !PT ;  /* 0xfffffff00b0d7812 */ /* 0x002fca00078ec0ff */
[----:B------:R-:W1:Y:S01]  /*0bb0*/  LDS.128 R4, [R5] ;  /* 0x0000000005047984 */ /* 0x000e620000000c00 */
[----:B------:R-:W-:Y:S02]  /*0bc0*/  LOP3.LUT R11, R9, 0xffffe000, RZ, 0xc0, !PT ;  /* 0xffffe000090b7812 */ /* 0x000fe400078ec0ff */
[----:B------:R-:W-:Y:S02]  /*0bd0*/  LOP3.LUT R9, R0, R33, RZ, 0xfc, !PT ;  /* 0x0000002100097212 */ /* 0x000fe400078efcff */
[----:B------:R-:W-:Y:S02]  /*0be0*/  LOP3.LUT R12, R10, 0x200, RZ, 0xfc, !PT ;  /* 0x000002000a0c7812 */ /* 0x000fe400078efcff */
[----:B------:R-:W-:Y:S02]  /*0bf0*/  LOP3.LUT R0, R0, 0x10, R33, 0xfe, !PT ;  /* 0x0000001000007812 */ /* 0x000fe400078efe21 */
[----:B------:R-:W-:Y:S02]  /*0c00*/  IADD3 R11, R11, R8, -R13 ;  /* 0x000000080b0b7210 */ /* 0x000fe40007ffe80d */
[----:B------:R-:W-:-:S02]  /*0c10*/  ISETP.LT.AND P1, PT, R9, 0x200, !P0 ;  /* 0x000002000900780c */ /* 0x000fc40004721270 */
[----:B------:R-:W-:Y:S02]  /*0c20*/  SHF.R.U32.HI R12, RZ, 0x3, R12 ;  /* 0x00000003ff0c7819 */ /* 0x000fe4000001160c */
[----:B------:R-:W-:Y:S01]  /*0c30*/  ISETP.LT.AND P0, PT, R0, 0x200, !P0 ;  /* 0x000002000000780c */ /* 0x000fe20004701270 */
[----:B------:R-:W-:Y:S01]  /*0c40*/  IMAD R9, R9, 0x10, R11 ;  /* 0x0000001009097824 */ /* 0x000fe200078e020b */
[----:B------:R-:W-:-:S03]  /*0c50*/  LOP3.LUT R13, R12, 0x7c, RZ, 0xc0, !PT ;  /* 0x0000007c0c0d7812 */ /* 0x000fc600078ec0ff */
[----:B--2---:R-:W-:Y:S01]  /*0c60*/  IMAD.WIDE R8, R9, 0x4, R2 ;  /* 0x0000000409087825 */ /* 0x004fe200078e0202 */
[----:B------:R-:W-:-:S04]  /*0c70*/  IADD3 R13, R10, R13, RZ ;  /* 0x0000000d0a0d7210 */ /* 0x000fc80007ffe0ff */
[----:B------:R-:W-:Y:S01]  /*0c80*/  LEA R13, R13, UR4, 0x2 ;  /* 0x000000040d0d7c11 */ /* 0x000fe2000f8e10ff */
[----:B-1----:R1:W-:Y:S02]  /*0c90*/  @P1 STG.E.128 desc[UR6][R8.64], R4 ;  /* 0x0000000408001986 */ /* 0x0023e4000c101d06 */
[----:B------:R-:W-:Y:S05]  /*0ca0*/  @!P0 EXIT ;  /* 0x000000000000894d */ /* 0x000fea0003800000 */
[----:B------:R-:W0:Y:S01]  /*0cb0*/  LDS.128 R12, [R13+0x800] ;  /* 0x000800000d0c7984 */ /* 0x000e220000000c00 */
[----:B------:R-:W-:-:S04]  /*0cc0*/  IMAD R11, R0, 0x10, R11 ;  /* 0x00000010000b7824 */ /* 0x000fc800078e020b */
[----:B------:R-:W-:-:S05]  /*0cd0*/  IMAD.WIDE R2, R11, 0x4, R2 ;  /* 0x000000040b027825 */ /* 0x000fca00078e0202 */
[----:B0-----:R-:W-:Y:S01]  /*0ce0*/  STG.E.128 desc[UR6][R2.64], R12 ;  /* 0x0000000c02007986 */ /* 0x001fe2000c101d06 */
[----:B------:R-:W-:Y:S05]  /*0cf0*/  EXIT ;  /* 0x000000000000794d */ /* 0x000fea0003800000 */
.L_x_0:
[----:B------:R-:W-:-:S00]  /*0d00*/  BRA `(.L_x_0) ;  /* 0xfffffffc00fc7947 */ /* 0x000fc0000383ffff */
[----:B------:R-:W-:-:S00]  /*0d10*/  NOP ;  /* 0x0000000000007918 */ /* 0x000fc00000000000 */
        /* <DEDUP_REMOVED lines=14> */
.L_x_1:


//--------------------- .nv.global.init           --------------------------
	.section	.nv.global.init,"aw",@progbits
.nv.global.init:
	.type		_$_str,@object
	.size		_$_str,(_$_str_$_2 - _$_str)
_$_str:
        /*0000*/ 	.byte	0x5f, 0x5f, 0x43, 0x55, 0x44, 0x41, 0x5f, 0x46, 0x54, 0x5a, 0x00
	.type		_$_str_$_2,@object
	.size		_$_str_$_2,(.L_1 - _$_str_$_2)
_$_str_$_2:
        /*000b*/ 	.byte	0x5f, 0x5f, 0x43, 0x55, 0x44, 0x41, 0x5f, 0x50, 0x52, 0x45, 0x43, 0x5f, 0x53, 0x51, 0x52, 0x54
        /*001b*/ 	.byte	0x00
.L_1:


//--------------------- .nv.shared.triton_poi_fused__native_batch_norm_legit_no_training_add_leaky_relu_22 --------------------------
	.section	.nv.shared.triton_poi_fused__native_batch_norm_legit_no_training_add_leaky_relu_22,"aw",@nobits
	.sectionflags	@""
	.align	16
	.zero		1024


//--------------------- .nv.constant0.triton_poi_fused__native_batch_norm_legit_no_training_add_leaky_relu_22 --------------------------
	.section	.nv.constant0.triton_poi_fused__native_batch_norm_legit_no_training_add_leaky_relu_22,"a",@progbits
	.sectionflags	@""
	.align	4
.nv.constant0.triton_poi_fused__native_batch_norm_legit_no_training_add_leaky_relu_22:
	.zero		592
